	.headerflags	@"EF_CUDA_TEXMODE_UNIFIED EF_CUDA_64BIT_ADDRESS EF_CUDA_ACCELERATORS EF_CUDA_SM90 EF_CUDA_VIRTUAL_SM(EF_CUDA_SM90)"
	.elftype	@"ET_EXEC"


//--------------------- .nv.info                  --------------------------
	.section	.nv.info,"",@"SHT_CUDA_INFO"
	.align	4


	//----- nvinfo : EIATTR_REGCOUNT
	.align		4
        /*0000*/ 	.byte	0x04, 0x2f
        /*0002*/ 	.short	(.L_2 - .L_1)
	.align		4
.L_1:
        /*0004*/ 	.word	index@(triton_poi_fused_abs_add_clamp_div_floor_mul_sign_sub_0)
        /*0008*/ 	.word	0x00000011


	//----- nvinfo : EIATTR_MIN_STACK_SIZE
	.align		4
.L_2:
        /*000c*/ 	.byte	0x04, 0x12
        /*000e*/ 	.short	(.L_4 - .L_3)
	.align		4
.L_3:
        /*0010*/ 	.word	index@(triton_poi_fused_abs_add_clamp_div_floor_mul_sign_sub_0)
        /*0014*/ 	.word	0x00000000


	//----- nvinfo : EIATTR_FRAME_SIZE
	.align		4
.L_4:
        /*0018*/ 	.byte	0x04, 0x11
        /*001a*/ 	.short	(.L_6 - .L_5)
	.align		4
.L_5:
        /*001c*/ 	.word	index@(triton_poi_fused_abs_add_clamp_div_floor_mul_sign_sub_0)
        /*0020*/ 	.word	0x00000000


	//----- nvinfo : EIATTR_MIN_STACK_SIZE
	.align		4
.L_6:
        /*0024*/ 	.byte	0x04, 0x12
        /*0026*/ 	.short	(.L_8 - .L_7)
	.align		4
.L_7:
        /*0028*/ 	.word	index@(triton_poi_fused_abs_add_clamp_div_floor_mul_sign_sub_0)
        /*002c*/ 	.word	0x00000000
.L_8:


//--------------------- .nv.info.triton_poi_fused_abs_add_clamp_div_floor_mul_sign_sub_0 --------------------------
	.section	.nv.info.triton_poi_fused_abs_add_clamp_div_floor_mul_sign_sub_0,"",@"SHT_CUDA_INFO"
	.sectionflags	@""
	.align	4


	//----- nvinfo : EIATTR_CUDA_API_VERSION
	.align		4
        /*0000*/ 	.byte	0x04, 0x37
        /*0002*/ 	.short	(.L_10 - .L_9)
.L_9:
        /*0004*/ 	.word	0x0000007c


	//----- nvinfo : EIATTR_KPARAM_INFO
	.align		4
.L_10:
        /*0008*/ 	.byte	0x04, 0x17
        /*000a*/ 	.short	(.L_12 - .L_11)
.L_11:
        /*000c*/ 	.word	0x00000000
        /*0010*/ 	.short	0x0006
        /*0012*/ 	.short	0x0030
        /*0014*/ 	.byte	0x00, 0xf0, 0x11, 0x00


	//----- nvinfo : EIATTR_KPARAM_INFO
	.align		4
.L_12:
        /*0018*/ 	.byte	0x04, 0x17
        /*001a*/ 	.short	(.L_14 - .L_13)
.L_13:
        /*001c*/ 	.word	0x00000000
        /*0020*/ 	.short	0x0005
        /*0022*/ 	.short	0x0028
        /*0024*/ 	.byte	0x00, 0xf4, 0x21, 0x00


	//----- nvinfo : EIATTR_KPARAM_INFO
	.align		4
.L_14:
        /*0028*/ 	.byte	0x04, 0x17
        /*002a*/ 	.short	(.L_16 - .L_15)
.L_15:
        /*002c*/ 	.word	0x00000000
        /*0030*/ 	.short	0x0004
        /*0032*/ 	.short	0x0020
        /*0034*/ 	.byte	0x00, 0xf4, 0x21, 0x00


	//----- nvinfo : EIATTR_KPARAM_INFO
	.align		4
.L_16:
        /*0038*/ 	.byte	0x04, 0x17
        /*003a*/ 	.short	(.L_18 - .L_17)
.L_17:
        /*003c*/ 	.word	0x00000000
        /*0040*/ 	.short	0x0003
        /*0042*/ 	.short	0x0018
        /*0044*/ 	.byte	0x00, 0xf4, 0x21, 0x00


	//----- nvinfo : EIATTR_KPARAM_INFO
	.align		4
.L_18:
        /*0048*/ 	.byte	0x04, 0x17
        /*004a*/ 	.short	(.L_20 - .L_19)
.L_19:
        /*004c*/ 	.word	0x00000000
        /*0050*/ 	.short	0x0002
        /*0052*/ 	.short	0x0010
        /*0054*/ 	.byte	0x00, 0xf4, 0x21, 0x00


	//----- nvinfo : EIATTR_KPARAM_INFO
	.align		4
.L_20:
        /*0058*/ 	.byte	0x04, 0x17
        /*005a*/ 	.short	(.L_22 - .L_21)
.L_21:
        /*005c*/ 	.word	0x00000000
        /*0060*/ 	.short	0x0001
        /*0062*/ 	.short	0x0008
        /*0064*/ 	.byte	0x00, 0xf4, 0x21, 0x00


	//----- nvinfo : EIATTR_KPARAM_INFO
	.align		4
.L_22:
        /*0068*/ 	.byte	0x04, 0x17
        /*006a*/ 	.short	(.L_24 - .L_23)
.L_23:
        /*006c*/ 	.word	0x00000000
        /*0070*/ 	.short	0x0000
        /*0072*/ 	.short	0x0000
        /*0074*/ 	.byte	0x00, 0xf4, 0x21, 0x00


	//----- nvinfo : EIATTR_SPARSE_MMA_MASK
	.align		4
.L_24:
        /*0078*/ 	.byte	0x03, 0x50
        /*007a*/ 	.short	0x0000


	//----- nvinfo : EIATTR_MAXREG_COUNT
	.align		4
        /*007c*/ 	.byte	0x03, 0x1b
        /*007e*/ 	.short	0x00ff


	//----- nvinfo : EIATTR_EXIT_INSTR_OFFSETS
	.align		4
        /*0080*/ 	.byte	0x04, 0x1c
        /*0082*/ 	.short	(.L_26 - .L_25)


	//   ....[0]....
.L_25:
        /*0084*/ 	.word	0x00000460


	//   ....[1]....
        /*0088*/ 	.word	0x00000480


	//----- nvinfo : EIATTR_REQNTID
	.align		4
.L_26:
        /*008c*/ 	.byte	0x04, 0x10
        /*008e*/ 	.short	(.L_28 - .L_27)
.L_27:
        /*0090*/ 	.word	0x00000080
        /*0094*/ 	.word	0x00000001
        /*0098*/ 	.word	0x00000001


	//----- nvinfo : EIATTR_CBANK_PARAM_SIZE
	.align		4
.L_28:
        /*009c*/ 	.byte	0x03, 0x19
        /*009e*/ 	.short	0x0034


	//----- nvinfo : EIATTR_PARAM_CBANK
	.align		4
        /*00a0*/ 	.byte	0x04, 0x0a
        /*00a2*/ 	.short	(.L_30 - .L_29)
	.align		4
.L_29:
        /*00a4*/ 	.word	index@(.nv.constant0.triton_poi_fused_abs_add_clamp_div_floor_mul_sign_sub_0)
        /*00a8*/ 	.short	0x0210
        /*00aa*/ 	.short	0x0034


	//----- nvinfo : EIATTR_SW_WAR
	.align		4
.L_30:
        /*00ac*/ 	.byte	0x04, 0x36
        /*00ae*/ 	.short	(.L_32 - .L_31)
.L_31:
        /*00b0*/ 	.word	0x00000008
.L_32:


//--------------------- .nv.callgraph             --------------------------
	.section	.nv.callgraph,"",@"SHT_CUDA_CALLGRAPH"
	.align	4
	.sectionentsize	8
	.align		4
        /*0000*/ 	.word	0x00000000
	.align		4
        /*0004*/ 	.word	0xffffffff
	.align		4
        /*0008*/ 	.word	0x00000000
	.align		4
        /*000c*/ 	.word	0xfffffffe
	.align		4
        /*0010*/ 	.word	0x00000000
	.align		4
        /*0014*/ 	.word	0xfffffffd
	.align		4
        /*0018*/ 	.word	0x00000000
	.align		4
        /*001c*/ 	.word	0xfffffffc


//--------------------- .nv.constant4             --------------------------
	.section	.nv.constant4,"a",@progbits
	.align	8
	.align		8
.nv.constant4:
        /*0000*/ 	.dword	_$_str


//--------------------- .text.triton_poi_fused_abs_add_clamp_div_floor_mul_sign_sub_0 --------------------------
	.section	.text.triton_poi_fused_abs_add_clamp_div_floor_mul_sign_sub_0,"ax",@progbits
	.align	128
        .global         triton_poi_fused_abs_add_clamp_div_floor_mul_sign_sub_0
        .type           triton_poi_fused_abs_add_clamp_div_floor_mul_sign_sub_0,@function
        .size           triton_poi_fused_abs_add_clamp_div_floor_mul_sign_sub_0,(.L_x_1 - triton_poi_fused_abs_add_clamp_div_floor_mul_sign_sub_0)
        .other          triton_poi_fused_abs_add_clamp_div_floor_mul_sign_sub_0,@"STO_CUDA_ENTRY STV_DEFAULT"
triton_poi_fused_abs_add_clamp_div_floor_mul_sign_sub_0:
.text.triton_poi_fused_abs_add_clamp_div_floor_mul_sign_sub_0:
[----:B------:R-:W0:Y:S01]  /*0000*/  LDC R1, c[0x0][0x28] ;  /* 0x00000a00ff017b82 */ /* 0x000e220000000800 */
[----:B------:R-:W1:Y:S07]  /*0010*/  S2R R2, SR_TID.X ;  /* 0x0000000000027919 */ /* 0x000e6e0000002100 */
[----:B------:R-:W2:Y:S01]  /*0020*/  LDC.64 R10, c[0x0][0x218] ;  /* 0x00008600ff0a7b82 */ /* 0x000ea20000000a00 */
[----:B------:R-:W-:Y:S01]  /*0030*/  ULDC.64 UR4, c[0x0][0x208] ;  /* 0x0000820000047ab9 */ /* 0x000fe20000000a00 */
[----:B------:R-:W3:Y:S06]  /*0040*/  S2R R3, SR_CTAID.X ;  /* 0x0000000000037919 */ /* 0x000eec0000002500 */
[----:B------:R-:W4:Y:S01]  /*0050*/  LDC.64 R8, c[0x0][0x210] ;  /* 0x00008400ff087b82 */ /* 0x000f220000000a00 */
[----:B--2---:R2:W5:Y:S01]  /*0060*/  LDG.E R0, desc[UR4][R10.64] ;  /* 0x000000040a007981 */ /* 0x004562000c1e1900 */
[----:B-1----:R-:W-:-:S05]  /*0070*/  IMAD.SHL.U32 R2, R2, 0x2, RZ ;  /* 0x0000000202027824 */ /* 0x002fca00078e00ff */
[----:B------:R-:W-:Y:S01]  /*0080*/  LOP3.LUT R2, R2, 0xfe, RZ, 0xc0, !PT ;  /* 0x000000fe02027812 */ /* 0x000fe200078ec0ff */
[----:B------:R-:W1:Y:S04]  /*0090*/  LDC.64 R6, c[0x0][0x220] ;  /* 0x00008800ff067b82 */ /* 0x000e680000000a00 */
[----:B---3--:R-:W-:-:S05]  /*00a0*/  IMAD R4, R3, 0x100, R2 ;  /* 0x0000010003047824 */ /* 0x008fca00078e0202 */
[C---:B------:R-:W-:Y:S02]  /*00b0*/  ISETP.GE.AND P0, PT, R4.reuse, 0x100, PT ;  /* 0x000001000400780c */ /* 0x040fe40003f06270 */
[----:B------:R-:W-:Y:S01]  /*00c0*/  CS2R R2, SRZ ;  /* 0x0000000000027805 */ /* 0x000fe2000001ff00 */
[----:B----4-:R-:W-:-:S10]  /*00d0*/  IMAD.WIDE R8, R4, 0x4, R8 ;  /* 0x0000000404087825 */ /* 0x010fd400078e0208 */
[----:B------:R-:W3:Y:S04]  /*00e0*/  @!P0 LDG.E.64 R2, desc[UR4][R8.64] ;  /* 0x0000000408028981 */ /* 0x000ee8000c1e1b00 */
[----:B-1----:R1:W4:Y:S01]  /*00f0*/  LDG.E R6, desc[UR4][R6.64] ;  /* 0x0000000406067981 */ /* 0x002322000c1e1900 */
[----:B------:R-:W1:Y:S08]  /*0100*/  LDC.64 R12, c[0x0][0x228] ;  /* 0x00008a00ff0c7b82 */ /* 0x000e700000000a00 */
[----:B--2---:R-:W2:Y:S01]  /*0110*/  LDC.64 R10, c[0x0][0x230] ;  /* 0x00008c00ff0a7b82 */ /* 0x004ea20000000a00 */
[----:B01----:R-:W4:Y:S04]  /*0120*/  LDG.E R12, desc[UR4][R12.64] ;  /* 0x000000040c0c7981 */ /* 0x003f28000c1e1900 */
[----:B--2---:R0:W2:Y:S01]  /*0130*/  LDG.E R10, desc[UR4][R10.64] ;  /* 0x000000040a0a7981 */ /* 0x0040a2000c1e1900 */
[----:B------:R-:W-:Y:S01]  /*0140*/  HFMA2.MMA R7, -RZ, RZ, 0, 0 ;  /* 0x00000000ff077435 */ /* 0x000fe200000001ff */
[C---:B-----5:R-:W-:Y:S01]  /*0150*/  FSETP.GEU.AND P2, PT, |R0|.reuse, 1.175494350822287508e-38, PT ;  /* 0x008000000000780b */ /* 0x060fe20003f4e200 */
[C---:B------:R-:W-:Y:S01]  /*0160*/  FMUL R5, R0.reuse, 0.25 ;  /* 0x3e80000000057820 */ /* 0x040fe20000400000 */
[----:B------:R-:W-:-:S04]  /*0170*/  FSETP.GT.AND P1, PT, |R0|, 8.50705917302346158658e+37, PT ;  /* 0x7e8000000000780b */ /* 0x000fc80003f24200 */
[----:B------:R-:W-:-:S07]  /*0180*/  FSEL R5, R5, R0, P1 ;  /* 0x0000000005057208 */ /* 0x000fce0000800000 */
[----:B------:R-:W-:-:S06]  /*0190*/  @!P2 FMUL R5, R5, 16777216 ;  /* 0x4b8000000505a820 */ /* 0x000fcc0000400000 */
[----:B------:R-:W4:Y:S01]  /*01a0*/  MUFU.RCP R5, R5 ;  /* 0x0000000500057308 */ /* 0x000f220000001000 */
[----:B---3--:R-:W-:Y:S01]  /*01b0*/  @P1 FMUL R2, R2, 0.25 ;  /* 0x3e80000002021820 */ /* 0x008fe20000400000 */
[----:B------:R-:W-:-:S03]  /*01c0*/  @P1 FMUL R3, R3, 0.25 ;  /* 0x3e80000003031820 */ /* 0x000fc60000400000 */
[----:B------:R-:W-:Y:S01]  /*01d0*/  @!P2 FMUL R2, R2, 16777216 ;  /* 0x4b8000000202a820 */ /* 0x000fe20000400000 */
[----:B------:R-:W-:-:S03]  /*01e0*/  @!P2 FMUL R3, R3, 16777216 ;  /* 0x4b8000000303a820 */ /* 0x000fc60000400000 */
[C-C-:B----4-:R-:W-:Y:S01]  /*01f0*/  FFMA R2, R5.reuse, R2, -R6.reuse ;  /* 0x0000000205027223 */ /* 0x150fe20000000806 */
[----:B------:R-:W-:-:S04]  /*0200*/  FFMA R3, R5, R3, -R6 ;  /* 0x0000000305037223 */ /* 0x000fc80000000806 */
[C---:B------:R-:W-:Y:S02]  /*0210*/  FSETP.GT.AND P1, PT, R2.reuse, RZ, PT ;  /* 0x000000ff0200720b */ /* 0x040fe40003f24000 */
[C---:B------:R-:W-:Y:S02]  /*0220*/  FSETP.GEU.AND P3, PT, R2.reuse, RZ, PT ;  /* 0x000000ff0200720b */ /* 0x040fe40003f6e000 */
[C---:B------:R-:W-:Y:S02]  /*0230*/  FSETP.GT.AND P2, PT, R3.reuse, RZ, PT ;  /* 0x000000ff0300720b */ /* 0x040fe40003f44000 */
[----:B------:R-:W-:Y:S01]  /*0240*/  FSETP.GEU.AND P4, PT, R3, RZ, PT ;  /* 0x000000ff0300720b */ /* 0x000fe20003f8e000 */
[----:B------:R-:W-:Y:S01]  /*0250*/  FADD R8, |R2|, 0.5 ;  /* 0x3f00000002087421 */ /* 0x000fe20000000200 */
[----:B------:R-:W-:Y:S01]  /*0260*/  SEL R2, RZ, 0x1, !P1 ;  /* 0x00000001ff027807 */ /* 0x000fe20004800000 */
[----:B------:R-:W-:-:S04]  /*0270*/  IMAD.MOV.U32 R5, RZ, RZ, RZ ;  /* 0x000000ffff057224 */ /* 0x000fc800078e00ff */
[----:B------:R-:W-:Y:S02]  /*0280*/  @!P1 IMAD.MOV R5, RZ, RZ, -0x1 ;  /* 0xffffffffff059424 */ /* 0x000fe400078e02ff */
[----:B------:R-:W-:Y:S01]  /*0290*/  @P3 IMAD.MOV R5, RZ, RZ, R2 ;  /* 0x000000ffff053224 */ /* 0x000fe200078e0202 */
[----:B------:R-:W-:Y:S01]  /*02a0*/  SEL R2, RZ, 0x1, !P2 ;  /* 0x00000001ff027807 */ /* 0x000fe20005000000 */
[----:B------:R-:W-:Y:S02]  /*02b0*/  @!P2 IMAD.MOV R7, RZ, RZ, -0x1 ;  /* 0xffffffffff07a424 */ /* 0x000fe400078e02ff */
[----:B------:R-:W-:Y:S01]  /*02c0*/  FADD R3, |R3|, 0.5 ;  /* 0x3f00000003037421 */ /* 0x000fe20000000200 */
[----:B------:R-:W-:Y:S01]  /*02d0*/  @P4 IADD3 R7, R2, RZ, RZ ;  /* 0x000000ff02074210 */ /* 0x000fe20007ffe0ff */
[----:B------:R-:W-:Y:S08]  /*02e0*/  FRND.FTZ.FLOOR R8, R8 ;  /* 0x0000000800087307 */ /* 0x000ff00000215000 */
[----:B------:R1:W-:Y:S08]  /*02f0*/  FRND.FTZ.FLOOR R14, R3 ;  /* 0x00000003000e7307 */ /* 0x0003f00000215000 */
[----:B------:R-:W3:Y:S01]  /*0300*/  I2F.S16 R5, R5 ;  /* 0x0000000500057306 */ /* 0x000ee20000101400 */
[----:B-1----:R-:W1:Y:S07]  /*0310*/  LDC.64 R2, c[0x0][0x238] ;  /* 0x00008e00ff027b82 */ /* 0x002e6e0000000a00 */
[----:B------:R-:W0:Y:S01]  /*0320*/  I2F.S16 R7, R7 ;  /* 0x0000000700077306 */ /* 0x000e220000101400 */
[----:B---3--:R-:W-:Y:S01]  /*0330*/  FMUL R9, R5, R8 ;  /* 0x0000000805097220 */ /* 0x008fe20000400000 */
[----:B0-----:R-:W-:-:S04]  /*0340*/  FMUL R11, R7, R14 ;  /* 0x0000000e070b7220 */ /* 0x001fc80000400000 */
[-C--:B------:R-:W-:Y:S02]  /*0350*/  FSETP.GT.AND P1, PT, R9, R12.reuse, PT ;  /* 0x0000000c0900720b */ /* 0x080fe40003f24000 */
[----:B------:R-:W-:Y:S02]  /*0360*/  FSETP.GT.AND P2, PT, R11, R12, PT ;  /* 0x0000000c0b00720b */ /* 0x000fe40003f44000 */
[----:B------:R-:W-:Y:S02]  /*0370*/  FSETP.NAN.AND P3, PT, R9, R9, PT ;  /* 0x000000090900720b */ /* 0x000fe40003f68000 */
[----:B------:R-:W-:-:S07]  /*0380*/  FSETP.NAN.AND P4, PT, R11, R11, PT ;  /* 0x0000000b0b00720b */ /* 0x000fce0003f88000 */
[-C--:B------:R-:W-:Y:S02]  /*0390*/  @!P1 FSEL R9, R9, R12.reuse, P3 ;  /* 0x0000000c09099208 */ /* 0x080fe40001800000 */
[----:B------:R-:W-:Y:S02]  /*03a0*/  @!P2 FSEL R11, R11, R12, P4 ;  /* 0x0000000c0b0ba208 */ /* 0x000fe40002000000 */
[-C--:B--2---:R-:W-:Y:S02]  /*03b0*/  FSETP.GEU.AND P3, PT, R9, R10.reuse, PT ;  /* 0x0000000a0900720b */ /* 0x084fe40003f6e000 */
[----:B------:R-:W-:Y:S02]  /*03c0*/  FSETP.GEU.AND P4, PT, R11, R10, PT ;  /* 0x0000000a0b00720b */ /* 0x000fe40003f8e000 */
[----:B------:R-:W-:Y:S02]  /*03d0*/  FSETP.NAN.AND P1, PT, R9, R9, PT ;  /* 0x000000090900720b */ /* 0x000fe40003f28000 */
[----:B------:R-:W-:-:S07]  /*03e0*/  FSETP.NAN.AND P2, PT, R11, R11, PT ;  /* 0x0000000b0b00720b */ /* 0x000fce0003f48000 */
[-C--:B------:R-:W-:Y:S02]  /*03f0*/  @P3 FSEL R9, R9, R10.reuse, P1 ;  /* 0x0000000a09093208 */ /* 0x080fe40000800000 */
[----:B------:R-:W-:-:S03]  /*0400*/  @P4 FSEL R11, R11, R10, P2 ;  /* 0x0000000a0b0b4208 */ /* 0x000fc60001000000 */
[C---:B------:R-:W-:Y:S02]  /*0410*/  FADD R9, R6.reuse, R9 ;  /* 0x0000000906097221 */ /* 0x040fe40000000000 */
[----:B------:R-:W-:Y:S01]  /*0420*/  FADD R11, R6, R11 ;  /* 0x0000000b060b7221 */ /* 0x000fe20000000000 */
[----:B-1----:R-:W-:-:S04]  /*0430*/  IMAD.WIDE R4, R4, 0x4, R2 ;  /* 0x0000000404047825 */ /* 0x002fc800078e0202 */
[C---:B------:R-:W-:Y:S01]  /*0440*/  FMUL R10, R0.reuse, R9 ;  /* 0x00000009000a7220 */ /* 0x040fe20000400000 */
[----:B------:R-:W-:Y:S01]  /*0450*/  FMUL R11, R0, R11 ;  /* 0x0000000b000b7220 */ /* 0x000fe20000400000 */
[----:B------:R-:W-:Y:S06]  /*0460*/  @P0 EXIT ;  /* 0x000000000000094d */ /* 0x000fec0003800000 */
[----:B------:R-:W-:Y:S01]  /*0470*/  STG.E.64 desc[UR4][R4.64], R10 ;  /* 0x0000000a04007986 */ /* 0x000fe2000c101b04 */
[----:B------:R-:W-:Y:S05]  /*0480*/  EXIT ;  /* 0x000000000000794d */ /* 0x000fea0003800000 */
.L_x_0:
[----:B------:R-:W-:-:S00]  /*0490*/  BRA `(.L_x_0) ;  /* 0xfffffffc00fc7947 */ /* 0x000fc0000383ffff */
[----:B------:R-:W-:-:S00]  /*04a0*/  NOP ;  /* 0x0000000000007918 */ /* 0x000fc00000000000 */
        /* <DEDUP_REMOVED lines=13> */
.L_x_1:


//--------------------- .nv.global.init           --------------------------
	.section	.nv.global.init,"aw",@progbits
.nv.global.init:
	.type		_$_str,@object
	.size		_$_str,(.L_0 - _$_str)
_$_str:
        /*0000*/ 	.byte	0x5f, 0x5f, 0x43, 0x55, 0x44, 0x41, 0x5f, 0x46, 0x54, 0x5a, 0x00
.L_0:


//--------------------- .nv.constant0.triton_poi_fused_abs_add_clamp_div_floor_mul_sign_sub_0 --------------------------
	.section	.nv.constant0.triton_poi_fused_abs_add_clamp_div_floor_mul_sign_sub_0,"a",@progbits
	.sectionflags	@""
	.align	4
.nv.constant0.triton_poi_fused_abs_add_clamp_div_floor_mul_sign_sub_0:
	.zero		580
